//
// Generated by NVIDIA NVVM Compiler
//
// Compiler Build ID: CL-36424714
// Cuda compilation tools, release 13.0, V13.0.88
// Based on NVVM 20.0.0
//

.version 9.0
.target sm_100
.address_size 64

	// .globl	_Z14tiled_mat_prodPfS_S_i
// _ZZ14tiled_mat_prodPfS_S_iE5tile1 has been demoted
// _ZZ14tiled_mat_prodPfS_S_iE5tile2 has been demoted

.visible .entry _Z14tiled_mat_prodPfS_S_i(
	.param .u64 .ptr .align 1 _Z14tiled_mat_prodPfS_S_i_param_0,
	.param .u64 .ptr .align 1 _Z14tiled_mat_prodPfS_S_i_param_1,
	.param .u64 .ptr .align 1 _Z14tiled_mat_prodPfS_S_i_param_2,
	.param .u32 _Z14tiled_mat_prodPfS_S_i_param_3
)
{
	.reg .pred 	%p<9>;
	.reg .b32 	%r<47>;
	.reg .b32 	%f<19>;
	.reg .b64 	%rd<13>;
	// demoted variable
	.shared .align 4 .b8 _ZZ14tiled_mat_prodPfS_S_iE5tile1[1024];
	// demoted variable
	.shared .align 4 .b8 _ZZ14tiled_mat_prodPfS_S_iE5tile2[1024];
	ld.param.u64 	%rd3, [_Z14tiled_mat_prodPfS_S_i_param_0];
	ld.param.u64 	%rd4, [_Z14tiled_mat_prodPfS_S_i_param_1];
	ld.param.u64 	%rd5, [_Z14tiled_mat_prodPfS_S_i_param_2];
	ld.param.u32 	%r26, [_Z14tiled_mat_prodPfS_S_i_param_3];
	mov.u32 	%r27, %ctaid.y;
	mov.u32 	%r28, %ntid.y;
	mov.u32 	%r1, %tid.y;
	mad.lo.s32 	%r2, %r27, %r28, %r1;
	mov.u32 	%r29, %ctaid.x;
	mov.u32 	%r30, %ntid.x;
	mul.lo.s32 	%r3, %r29, %r30;
	mov.u32 	%r4, %tid.x;
	add.s32 	%r5, %r3, %r4;
	max.s32 	%r31, %r2, %r5;
	setp.ge.s32 	%p1, %r31, %r26;
	@%p1 bra 	$L__BB0_11;
	add.s32 	%r33, %r26, 15;
	shr.u32 	%r6, %r33, 4;
	mad.lo.s32 	%r7, %r26, %r2, %r4;
	mul.lo.s32 	%r8, %r26, %r26;
	shl.b32 	%r34, %r1, 6;
	mov.u32 	%r35, _ZZ14tiled_mat_prodPfS_S_iE5tile1;
	add.s32 	%r9, %r35, %r34;
	shl.b32 	%r36, %r4, 2;
	add.s32 	%r10, %r9, %r36;
	mov.u32 	%r37, _ZZ14tiled_mat_prodPfS_S_iE5tile2;
	add.s32 	%r12, %r37, %r36;
	add.s32 	%r11, %r12, %r34;
	cvta.to.global.u64 	%rd1, %rd4;
	cvta.to.global.u64 	%rd2, %rd5;
	mov.f32 	%f18, 0f00000000;
	mov.b32 	%r42, 0;
$L__BB0_2:
	shl.b32 	%r44, %r42, 4;
	add.s32 	%r15, %r7, %r44;
	add.s32 	%r38, %r44, %r1;
	mad.lo.s32 	%r16, %r38, %r26, %r5;
	setp.ge.s32 	%p2, %r15, %r8;
	mov.f32 	%f15, 0f00000000;
	@%p2 bra 	$L__BB0_4;
	mul.wide.s32 	%rd6, %r15, 4;
	add.s64 	%rd7, %rd1, %rd6;
	ld.global.f32 	%f15, [%rd7];
$L__BB0_4:
	st.shared.f32 	[%r10], %f15;
	setp.ge.s32 	%p3, %r16, %r8;
	mov.f32 	%f16, 0f00000000;
	@%p3 bra 	$L__BB0_6;
	mul.wide.s32 	%rd8, %r16, 4;
	add.s64 	%rd9, %rd2, %rd8;
	ld.global.f32 	%f16, [%rd9];
$L__BB0_6:
	st.shared.f32 	[%r11], %f16;
	bar.sync 	0;
	setp.ge.s32 	%p4, %r44, %r26;
	@%p4 bra 	$L__BB0_9;
	mov.b32 	%r45, 1;
	mov.u32 	%r43, %r9;
	mov.u32 	%r46, %r12;
$L__BB0_8:
	add.s32 	%r40, %r45, -1;
	ld.shared.f32 	%f12, [%r43];
	ld.shared.f32 	%f13, [%r46];
	fma.rn.f32 	%f18, %f12, %f13, %f18;
	setp.lt.u32 	%p5, %r40, 15;
	add.s32 	%r44, %r44, 1;
	setp.lt.s32 	%p6, %r44, %r26;
	and.pred  	%p7, %p5, %p6;
	add.s32 	%r46, %r46, 64;
	add.s32 	%r45, %r45, 1;
	add.s32 	%r43, %r43, 4;
	@%p7 bra 	$L__BB0_8;
$L__BB0_9:
	bar.sync 	0;
	add.s32 	%r42, %r42, 1;
	setp.ne.s32 	%p8, %r42, %r6;
	@%p8 bra 	$L__BB0_2;
	add.s32 	%r41, %r7, %r3;
	cvta.to.global.u64 	%rd10, %rd3;
	mul.wide.s32 	%rd11, %r41, 4;
	add.s64 	%rd12, %rd10, %rd11;
	st.global.f32 	[%rd12], %f18;
$L__BB0_11:
	ret;

}


// ===== COMPILED SASS (sm_100) =====

	.target	sm_100

	.elftype	@"ET_EXEC"


//--------------------- .note.nv.tkinfo           --------------------------
	.section	.note.nv.tkinfo,"",@"SHT_NOTE"
	.sectionflags	@"SHF_NOTE_NV_TKINFO"
	.tkinfo
        /*0018*/ 	.word	0x00000002
        /*0030*/ 	.string	""
        /*0030*/ 	.string	"ptxas"
        /*0030*/ 	.string	"Cuda compilation tools, release 13.0, V13.0.88"
        /*0030*/ 	.string	"Build cuda_13.0.r13.0/compiler.36424714_0"
        /*0030*/ 	.string	"-arch sm_100 -m 64 "



//--------------------- .note.nv.cuinfo           --------------------------
	.section	.note.nv.cuinfo,"",@"SHT_NOTE"
	.sectionflags	@"SHF_NOTE_NV_CUINFO"
        /*0018*/ 	.short	0x0002
        /*001a*/ 	.short	0x0064
        /*001c*/ 	.short	0x0082
	.zero		2


//--------------------- .nv.info                  --------------------------
	.section	.nv.info,"",@"SHT_CUDA_INFO"
	.align	4


	//----- nvinfo : EIATTR_REGCOUNT
	.align		4
        /*0000*/ 	.byte	0x04, 0x2f
        /*0002*/ 	.short	(.L_1 - .L_0)
	.align		4
.L_0:
        /*0004*/ 	.word	index@(_Z14tiled_mat_prodPfS_S_i)
        /*0008*/ 	.word	0x00000014


	//----- nvinfo : EIATTR_FRAME_SIZE
	.align		4
.L_1:
        /*000c*/ 	.byte	0x04, 0x11
        /*000e*/ 	.short	(.L_3 - .L_2)
	.align		4
.L_2:
        /*0010*/ 	.word	index@(_Z14tiled_mat_prodPfS_S_i)
        /*0014*/ 	.word	0x00000000


	//----- nvinfo : EIATTR_MIN_STACK_SIZE
	.align		4
.L_3:
        /*0018*/ 	.byte	0x04, 0x12
        /*001a*/ 	.short	(.L_5 - .L_4)
	.align		4
.L_4:
        /*001c*/ 	.word	index@(_Z14tiled_mat_prodPfS_S_i)
        /*0020*/ 	.word	0x00000000
.L_5:


//--------------------- .nv.compat                --------------------------
	.section	.nv.compat,"",@"SHT_CUDA_COMPAT_INFO"
	.align	4
        /*0000*/ 	.byte	0x02, 0x09, 0x00, 0x00, 0x02, 0x02, 0x01, 0x00, 0x02, 0x05, 0x05, 0x00, 0x03, 0x07, 0x01, 0x01
        /*0010*/ 	.byte	0x02, 0x03, 0x00, 0x00, 0x02, 0x06, 0x01, 0x00, 0x04, 0x0b, 0x08, 0x00, 0x09, 0x00, 0x00, 0x00
        /*0020*/ 	.byte	0x00, 0x00, 0x00, 0x00


//--------------------- .nv.info._Z14tiled_mat_prodPfS_S_i --------------------------
	.section	.nv.info._Z14tiled_mat_prodPfS_S_i,"",@"SHT_CUDA_INFO"
	.sectionflags	@""
	.align	4


	//----- nvinfo : EIATTR_CUDA_API_VERSION
	.align		4
        /*0000*/ 	.byte	0x04, 0x37
        /*0002*/ 	.short	(.L_7 - .L_6)
.L_6:
        /*0004*/ 	.word	0x00000082


	//----- nvinfo : EIATTR_KPARAM_INFO
	.align		4
.L_7:
        /*0008*/ 	.byte	0x04, 0x17
        /*000a*/ 	.short	(.L_9 - .L_8)
.L_8:
        /*000c*/ 	.word	0x00000000
        /*0010*/ 	.short	0x0003
        /*0012*/ 	.short	0x0018
        /*0014*/ 	.byte	0x00, 0xf0, 0x11, 0x00


	//----- nvinfo : EIATTR_KPARAM_INFO
	.align		4
.L_9:
        /*0018*/ 	.byte	0x04, 0x17
        /*001a*/ 	.short	(.L_11 - .L_10)
.L_10:
        /*001c*/ 	.word	0x00000000
        /*0020*/ 	.short	0x0002
        /*0022*/ 	.short	0x0010
        /*0024*/ 	.byte	0x00, 0xf5, 0x21, 0x00


	//----- nvinfo : EIATTR_KPARAM_INFO
	.align		4
.L_11:
        /*0028*/ 	.byte	0x04, 0x17
        /*002a*/ 	.short	(.L_13 - .L_12)
.L_12:
        /*002c*/ 	.word	0x00000000
        /*0030*/ 	.short	0x0001
        /*0032*/ 	.short	0x0008
        /*0034*/ 	.byte	0x00, 0xf5, 0x21, 0x00


	//----- nvinfo : EIATTR_KPARAM_INFO
	.align		4
.L_13:
        /*0038*/ 	.byte	0x04, 0x17
        /*003a*/ 	.short	(.L_15 - .L_14)
.L_14:
        /*003c*/ 	.word	0x00000000
        /*0040*/ 	.short	0x0000
        /*0042*/ 	.short	0x0000
        /*0044*/ 	.byte	0x00, 0xf5, 0x21, 0x00


	//----- nvinfo : EIATTR_SPARSE_MMA_MASK
	.align		4
.L_15:
        /*0048*/ 	.byte	0x03, 0x50
        /*004a*/ 	.short	0x0000


	//----- nvinfo : EIATTR_MAXREG_COUNT
	.align		4
        /*004c*/ 	.byte	0x03, 0x1b
        /*004e*/ 	.short	0x00ff


	//----- nvinfo : EIATTR_NUM_BARRIERS
	.align		4
        /*0050*/ 	.byte	0x02, 0x4c
        /*0052*/ 	.byte	0x01
	.zero		1


	//----- nvinfo : EIATTR_MERCURY_ISA_VERSION
	.align		4
        /*0054*/ 	.byte	0x03, 0x5f
        /*0056*/ 	.short	0x0101


	//----- nvinfo : EIATTR_VRC_CTA_INIT_COUNT
	.align		4
        /*0058*/ 	.byte	0x02, 0x4a
	.zero		1
	.zero		1


	//----- nvinfo : EIATTR_EXIT_INSTR_OFFSETS
	.align		4
        /*005c*/ 	.byte	0x04, 0x1c
        /*005e*/ 	.short	(.L_17 - .L_16)


	//   ....[0]....
.L_16:
        /*0060*/ 	.word	0x000000d0


	//   ....[1]....
        /*0064*/ 	.word	0x00000490


	//----- nvinfo : EIATTR_CBANK_PARAM_SIZE
	.align		4
.L_17:
        /*0068*/ 	.byte	0x03, 0x19
        /*006a*/ 	.short	0x001c


	//----- nvinfo : EIATTR_PARAM_CBANK
	.align		4
        /*006c*/ 	.byte	0x04, 0x0a
        /*006e*/ 	.short	(.L_19 - .L_18)
	.align		4
.L_18:
        /*0070*/ 	.word	index@(.nv.constant0._Z14tiled_mat_prodPfS_S_i)
        /*0074*/ 	.short	0x0380
        /*0076*/ 	.short	0x001c


	//----- nvinfo : EIATTR_SW_WAR
	.align		4
.L_19:
        /*0078*/ 	.byte	0x04, 0x36
        /*007a*/ 	.short	(.L_21 - .L_20)
.L_20:
        /*007c*/ 	.word	0x00000008
.L_21:


//--------------------- .nv.callgraph             --------------------------
	.section	.nv.callgraph,"",@"SHT_CUDA_CALLGRAPH"
	.align	4
	.sectionentsize	8
	.align		4
        /*0000*/ 	.word	0x00000000
	.align		4
        /*0004*/ 	.word	0xffffffff
	.align		4
        /*0008*/ 	.word	0x00000000
	.align		4
        /*000c*/ 	.word	0xfffffffe
	.align		4
        /*0010*/ 	.word	0x00000000
	.align		4
        /*0014*/ 	.word	0xfffffffd
	.align		4
        /*0018*/ 	.word	0x00000000
	.align		4
        /*001c*/ 	.word	0xfffffffc


//--------------------- .text._Z14tiled_mat_prodPfS_S_i --------------------------
	.section	.text._Z14tiled_mat_prodPfS_S_i,"ax",@progbits
	.align	128
        .global         _Z14tiled_mat_prodPfS_S_i
        .type           _Z14tiled_mat_prodPfS_S_i,@function
        .size           _Z14tiled_mat_prodPfS_S_i,(.L_x_4 - _Z14tiled_mat_prodPfS_S_i)
        .other          _Z14tiled_mat_prodPfS_S_i,@"STO_CUDA_ENTRY STV_DEFAULT"
_Z14tiled_mat_prodPfS_S_i:
.text._Z14tiled_mat_prodPfS_S_i:
[----:B------:R-:W-:Y:S01]  /*0000*/  LDC R1, c[0x0][0x37c] ;  /* 0x0000df00ff017b82 */ /* 0x000fe20000000800 */
[----:B------:R-:W0:Y:S07]  /*0010*/  S2R R2, SR_TID.Y ;  /* 0x0000000000027919 */ /* 0x000e2e0000002200 */
[----:B------:R-:W1:Y:S01]  /*0020*/  S2UR UR5, SR_CTAID.X ;  /* 0x00000000000579c3 */ /* 0x000e620000002500 */
[----:B------:R-:W2:Y:S01]  /*0030*/  LDCU UR12, c[0x0][0x398] ;  /* 0x00007300ff0c77ac */ /* 0x000ea20008000800 */
[----:B------:R-:W3:Y:S06]  /*0040*/  S2R R6, SR_TID.X ;  /* 0x0000000000067919 */ /* 0x000eec0000002100 */
[----:B------:R-:W0:Y:S01]  /*0050*/  LDC R3, c[0x0][0x364] ;  /* 0x0000d900ff037b82 */ /* 0x000e220000000800 */
[----:B------:R-:W1:Y:S07]  /*0060*/  LDCU UR4, c[0x0][0x360] ;  /* 0x00006c00ff0477ac */ /* 0x000e6e0008000800 */
[----:B------:R-:W0:Y:S01]  /*0070*/  S2UR UR6, SR_CTAID.Y ;  /* 0x00000000000679c3 */ /* 0x000e220000002600 */
[----:B-1----:R-:W-:-:S06]  /*0080*/  UIMAD UR5, UR5, UR4, URZ ;  /* 0x00000004050572a4 */ /* 0x002fcc000f8e02ff */
[----:B---3--:R-:W-:Y:S02]  /*0090*/  VIADD R4, R6, UR5 ;  /* 0x0000000506047c36 */ /* 0x008fe40008000000 */
[----:B0-----:R-:W-:-:S05]  /*00a0*/  IMAD R3, R3, UR6, R2 ;  /* 0x0000000603037c24 */ /* 0x001fca000f8e0202 */
[----:B------:R-:W-:-:S04]  /*00b0*/  VIMNMX R0, PT, PT, R3, R4, !PT ;  /* 0x0000000403007248 */ /* 0x000fc80007fe0100 */
[----:B--2---:R-:W-:-:S13]  /*00c0*/  ISETP.GE.AND P0, PT, R0, UR12, PT ;  /* 0x0000000c00007c0c */ /* 0x004fda000bf06270 */
[----:B------:R-:W-:Y:S05]  /*00d0*/  @P0 EXIT ;  /* 0x000000000000094d */ /* 0x000fea0003800000 */
[----:B------:R-:W0:Y:S01]  /*00e0*/  S2UR UR9, SR_CgaCtaId ;  /* 0x00000000000979c3 */ /* 0x000e220000008800 */
[----:B------:R-:W-:Y:S01]  /*00f0*/  UMOV UR6, 0x400 ;  /* 0x0000040000067882 */ /* 0x000fe20000000000 */
[----:B------:R-:W-:Y:S02]  /*0100*/  UIADD3 UR4, UPT, UPT, UR12, 0xf, URZ ;  /* 0x0000000f0c047890 */ /* 0x000fe4000fffe0ff */
[----:B------:R-:W-:Y:S01]  /*0110*/  IMAD R3, R3, UR12, R6 ;  /* 0x0000000c03037c24 */ /* 0x000fe2000f8e0206 */
[----:B------:R-:W-:Y:S01]  /*0120*/  UIADD3 UR8, UPT, UPT, UR6, 0x400, URZ ;  /* 0x0000040006087890 */ /* 0x000fe2000fffe0ff */
[----:B------:R-:W-:Y:S01]  /*0130*/  IMAD.MOV.U32 R0, RZ, RZ, RZ ;  /* 0x000000ffff007224 */ /* 0x000fe200078e00ff */
[----:B------:R-:W1:Y:S02]  /*0140*/  LDCU.64 UR10, c[0x0][0x358] ;  /* 0x00006b00ff0a77ac */ /* 0x000e640008000a00 */
[----:B0-----:R-:W-:Y:S02]  /*0150*/  ULEA UR8, UR9, UR8, 0x18 ;  /* 0x0000000809087291 */ /* 0x001fe4000f8ec0ff */
[----:B------:R-:W-:-:S02]  /*0160*/  ULEA UR7, UR9, UR6, 0x18 ;  /* 0x0000000609077291 */ /* 0x000fc4000f8ec0ff */
[----:B------:R-:W-:Y:S02]  /*0170*/  USHF.R.U32.HI UR6, URZ, 0x4, UR4 ;  /* 0x00000004ff067899 */ /* 0x000fe40008011604 */
[----:B------:R-:W-:Y:S01]  /*0180*/  LEA R7, R6, UR8, 0x2 ;  /* 0x0000000806077c11 */ /* 0x000fe2000f8e10ff */
[----:B------:R-:W-:Y:S01]  /*0190*/  UIMAD UR9, UR12, UR12, URZ ;  /* 0x0000000c0c0972a4 */ /* 0x000fe2000f8e02ff */
[C---:B------:R-:W-:Y:S01]  /*01a0*/  LEA R5, R2.reuse, UR7, 0x6 ;  /* 0x0000000702057c11 */ /* 0x040fe2000f8e30ff */
[----:B------:R-:W-:Y:S02]  /*01b0*/  UMOV UR4, URZ ;  /* 0x000000ff00047c82 */ /* 0x000fe40008000000 */
[----:B------:R-:W-:Y:S01]  /*01c0*/  IMAD R12, R2, 0x40, R7 ;  /* 0x00000040020c7824 */ /* 0x000fe200078e0207 */
[----:B-1----:R-:W-:-:S07]  /*01d0*/  LEA R6, R6, R5, 0x2 ;  /* 0x0000000506067211 */ /* 0x002fce00078e10ff */
.L_x_2:
[----:B0-----:R-:W0:Y:S01]  /*01e0*/  LDCU UR8, c[0x0][0x398] ;  /* 0x00007300ff0877ac */ /* 0x001e220008000800 */
[----:B------:R-:W-:Y:S01]  /*01f0*/  HFMA2 R15, -RZ, RZ, 0, 0 ;  /* 0x00000000ff0f7431 */ /* 0x000fe200000001ff */
[----:B------:R-:W-:-:S06]  /*0200*/  USHF.L.U32 UR7, UR4, 0x4, URZ ;  /* 0x0000000404077899 */ /* 0x000fcc00080006ff */
[----:B------:R-:W-:Y:S01]  /*0210*/  IADD3 R9, PT, PT, R2, UR7, RZ ;  /* 0x0000000702097c10 */ /* 0x000fe2000fffe0ff */
[----:B------:R-:W-:-:S05]  /*0220*/  VIADD R13, R3, UR7 ;  /* 0x00000007030d7c36 */ /* 0x000fca0008000000 */
[----:B------:R-:W-:Y:S01]  /*0230*/  ISETP.GE.AND P0, PT, R13, UR9, PT ;  /* 0x000000090d007c0c */ /* 0x000fe2000bf06270 */
[----:B0-----:R-:W-:-:S05]  /*0240*/  IMAD R17, R9, UR8, R4 ;  /* 0x0000000809117c24 */ /* 0x001fca000f8e0204 */
[----:B------:R-:W-:-:S07]  /*0250*/  ISETP.GE.AND P1, PT, R17, UR9, PT ;  /* 0x0000000911007c0c */ /* 0x000fce000bf26270 */
[----:B------:R-:W0:Y:S08]  /*0260*/  @!P0 LDC.64 R8, c[0x0][0x388] ;  /* 0x0000e200ff088b82 */ /* 0x000e300000000a00 */
[----:B------:R-:W1:Y:S01]  /*0270*/  @!P1 LDC.64 R10, c[0x0][0x390] ;  /* 0x0000e400ff0a9b82 */ /* 0x000e620000000a00 */
[----:B0-----:R-:W-:-:S05]  /*0280*/  @!P0 IMAD.WIDE R8, R13, 0x4, R8 ;  /* 0x000000040d088825 */ /* 0x001fca00078e0208 */
[----:B------:R-:W2:Y:S01]  /*0290*/  @!P0 LDG.E R15, desc[UR10][R8.64] ;  /* 0x0000000a080f8981 */ /* 0x000ea2000c1e1900 */
[----:B-1----:R-:W-:-:S04]  /*02a0*/  @!P1 IMAD.WIDE R10, R17, 0x4, R10 ;  /* 0x00000004110a9825 */ /* 0x002fc800078e020a */
[----:B------:R-:W-:-:S06]  /*02b0*/  IMAD.MOV.U32 R17, RZ, RZ, RZ ;  /* 0x000000ffff117224 */ /* 0x000fcc00078e00ff */
[----:B------:R-:W3:Y:S01]  /*02c0*/  @!P1 LDG.E R17, desc[UR10][R10.64] ;  /* 0x0000000a0a119981 */ /* 0x000ee2000c1e1900 */
[----:B------:R-:W-:-:S04]  /*02d0*/  MOV R13, UR7 ;  /* 0x00000007000d7c02 */ /* 0x000fc80008000f00 */
[----:B------:R-:W-:Y:S01]  /*02e0*/  ISETP.GE.AND P0, PT, R13, UR8, PT ;  /* 0x000000080d007c0c */ /* 0x000fe2000bf06270 */
[----:B--2---:R0:W-:Y:S04]  /*02f0*/  STS [R6], R15 ;  /* 0x0000000f06007388 */ /* 0x0041e80000000800 */
[----:B---3--:R0:W-:Y:S01]  /*0300*/  STS [R12], R17 ;  /* 0x000000110c007388 */ /* 0x0081e20000000800 */
[----:B------:R-:W-:Y:S07]  /*0310*/  BAR.SYNC.DEFER_BLOCKING 0x0 ;  /* 0x0000000000007b1d */ /* 0x000fee0000010000 */
[----:B------:R-:W-:Y:S05]  /*0320*/  @P0 BRA `(.L_x_0) ;  /* 0x0000000000380947 */ /* 0x000fea0003800000 */
[----:B------:R-:W-:Y:S01]  /*0330*/  IMAD.MOV.U32 R8, RZ, RZ, 0x1 ;  /* 0x00000001ff087424 */ /* 0x000fe200078e00ff */
[----:B------:R-:W-:Y:S01]  /*0340*/  MOV R9, R5 ;  /* 0x0000000500097202 */ /* 0x000fe20000000f00 */
[----:B------:R-:W-:-:S07]  /*0350*/  IMAD.MOV.U32 R10, RZ, RZ, R7 ;  /* 0x000000ffff0a7224 */ /* 0x000fce00078e0007 */
.L_x_1:
[----:B0-----:R0:W-:Y:S01]  /*0360*/  LDS R15, [R9] ;  /* 0x00000000090f7984 */ /* 0x0011e20000000800 */
[----:B------:R-:W-:Y:S01]  /*0370*/  VIADD R13, R13, 0x1 ;  /* 0x000000010d0d7836 */ /* 0x000fe20000000000 */
[C---:B------:R-:W-:Y:S02]  /*0380*/  IADD3 R11, PT, PT, R8.reuse, -0x1, RZ ;  /* 0xffffffff080b7810 */ /* 0x040fe40007ffe0ff */
[----:B------:R1:W2:Y:S01]  /*0390*/  LDS R14, [R10] ;  /* 0x000000000a0e7984 */ /* 0x0002a20000000800 */
[----:B------:R-:W-:Y:S02]  /*03a0*/  IADD3 R8, PT, PT, R8, 0x1, RZ ;  /* 0x0000000108087810 */ /* 0x000fe40007ffe0ff */
[----:B------:R-:W-:Y:S01]  /*03b0*/  ISETP.GE.U32.AND P0, PT, R11, 0xf, PT ;  /* 0x0000000f0b00780c */ /* 0x000fe20003f06070 */
[----:B0-----:R-:W-:Y:S01]  /*03c0*/  VIADD R9, R9, 0x4 ;  /* 0x0000000409097836 */ /* 0x001fe20000000000 */
[----:B------:R-:W-:Y:S02]  /*03d0*/  ISETP.LT.AND P1, PT, R13, UR8, PT ;  /* 0x000000080d007c0c */ /* 0x000fe4000bf21270 */
[----:B-1----:R-:W-:Y:S01]  /*03e0*/  IADD3 R10, PT, PT, R10, 0x40, RZ ;  /* 0x000000400a0a7810 */ /* 0x002fe20007ffe0ff */
[----:B--2---:R-:W-:-:S10]  /*03f0*/  FFMA R0, R15, R14, R0 ;  /* 0x0000000e0f007223 */ /* 0x004fd40000000000 */
[----:B------:R-:W-:Y:S05]  /*0400*/  @!P0 BRA P1, `(.L_x_1) ;  /* 0xfffffffc00d48947 */ /* 0x000fea000083ffff */
.L_x_0:
[----:B------:R-:W-:Y:S01]  /*0410*/  BAR.SYNC.DEFER_BLOCKING 0x0 ;  /* 0x0000000000007b1d */ /* 0x000fe20000010000 */
[----:B------:R-:W-:-:S04]  /*0420*/  UIADD3 UR4, UPT, UPT, UR4, 0x1, URZ ;  /* 0x0000000104047890 */ /* 0x000fc8000fffe0ff */
[----:B------:R-:W-:-:S09]  /*0430*/  UISETP.NE.AND UP0, UPT, UR4, UR6, UPT ;  /* 0x000000060400728c */ /* 0x000fd2000bf05270 */
[----:B------:R-:W-:Y:S05]  /*0440*/  BRA.U UP0, `(.L_x_2) ;  /* 0xfffffffd00647547 */ /* 0x000fea000b83ffff */
[----:B------:R-:W1:Y:S01]  /*0450*/  LDC.64 R4, c[0x0][0x380] ;  /* 0x0000e000ff047b82 */ /* 0x000e620000000a00 */
[----:B------:R-:W-:-:S04]  /*0460*/  VIADD R3, R3, UR5 ;  /* 0x0000000503037c36 */ /* 0x000fc80008000000 */
[----:B-1----:R-:W-:-:S05]  /*0470*/  IMAD.WIDE R2, R3, 0x4, R4 ;  /* 0x0000000403027825 */ /* 0x002fca00078e0204 */
[----:B------:R-:W-:Y:S01]  /*0480*/  STG.E desc[UR10][R2.64], R0 ;  /* 0x0000000002007986 */ /* 0x000fe2000c10190a */
[----:B------:R-:W-:Y:S05]  /*0490*/  EXIT ;  /* 0x000000000000794d */ /* 0x000fea0003800000 */
.L_x_3:
[----:B------:R-:W-:-:S00]  /*04a0*/  BRA `(.L_x_3) ;  /* 0xfffffffc00fc7947 */ /* 0x000fc0000383ffff */
[----:B------:R-:W-:-:S00]  /*04b0*/  NOP ;  /* 0x0000000000007918 */ /* 0x000fc00000000000 */
        /* <DEDUP_REMOVED lines=12> */
.L_x_4:


//--------------------- .nv.shared._Z14tiled_mat_prodPfS_S_i --------------------------
	.section	.nv.shared._Z14tiled_mat_prodPfS_S_i,"aw",@nobits
	.sectionflags	@""
	.align	4
.nv.shared._Z14tiled_mat_prodPfS_S_i:
	.zero		3072


//--------------------- .nv.shared.reserved.0     --------------------------
	.section	.nv.shared.reserved.0,"aw",@nobits
	.weak		__nv_reservedSMEM_offset_0_alias
	.size		__nv_reservedSMEM_offset_0_alias, 0, 64
	.other		__nv_reservedSMEM_offset_0_alias,@"STO_CUDA_RESERVED_SHARED STV_DEFAULT"
__nv_reservedSMEM_offset_0_alias:
	.zero		0
	.zero		64


//--------------------- .nv.constant0._Z14tiled_mat_prodPfS_S_i --------------------------
	.section	.nv.constant0._Z14tiled_mat_prodPfS_S_i,"a",@progbits
	.sectionflags	@""
	.align	4
.nv.constant0._Z14tiled_mat_prodPfS_S_i:
	.zero		924


//--------------------- SYMBOLS --------------------------

	.type		.nv.reservedSmem.offset0,@object
	.size		.nv.reservedSmem.offset0,0x4
	.type		.nv.reservedSmem.cap,@object
	.size		.nv.reservedSmem.cap,0x4
